//
// Generated by NVIDIA NVVM Compiler
//
// Compiler Build ID: CL-36424714
// Cuda compilation tools, release 13.0, V13.0.88
// Based on NVVM 20.0.0
//

.version 9.0
.target sm_100
.address_size 64

	// .globl	_Z16choleskyParaleloPfi

.visible .entry _Z16choleskyParaleloPfi(
	.param .u64 .ptr .align 1 _Z16choleskyParaleloPfi_param_0,
	.param .u32 _Z16choleskyParaleloPfi_param_1
)
{
	.reg .pred 	%p<10>;
	.reg .b32 	%r<38>;
	.reg .b32 	%f<11>;
	.reg .b64 	%rd<18>;

	ld.param.u64 	%rd5, [_Z16choleskyParaleloPfi_param_0];
	ld.param.u32 	%r21, [_Z16choleskyParaleloPfi_param_1];
	cvta.to.global.u64 	%rd1, %rd5;
	mov.u32 	%r22, %tid.x;
	mov.u32 	%r23, %ctaid.x;
	mov.u32 	%r1, %ntid.x;
	mad.lo.s32 	%r2, %r23, %r1, %r22;
	setp.lt.s32 	%p1, %r21, 1;
	@%p1 bra 	$L__BB0_8;
	mov.u32 	%r25, %nctaid.x;
	mul.lo.s32 	%r3, %r25, %r1;
	mad.lo.s32 	%r26, %r21, %r21, %r21;
	shr.u32 	%r4, %r26, 1;
	mov.b32 	%r32, 0;
	cvt.s64.s32 	%rd11, %r2;
	mov.u32 	%r31, %r21;
	mov.u32 	%r33, %r32;
$L__BB0_2:
	setp.eq.s32 	%p2, %r2, 0;
	add.s32 	%r34, %r32, %r2;
	@%p2 bra 	$L__BB0_13;
	setp.ge.s32 	%p3, %r34, %r31;
	@%p3 bra 	$L__BB0_6;
	mul.wide.s32 	%rd6, %r32, 4;
	add.s64 	%rd2, %rd1, %rd6;
$L__BB0_5:
	bar.sync 	0;
	mul.wide.s32 	%rd7, %r34, 4;
	add.s64 	%rd8, %rd1, %rd7;
	ld.global.f32 	%f1, [%rd8];
	ld.global.f32 	%f2, [%rd2];
	div.rn.f32 	%f3, %f1, %f2;
	st.global.f32 	[%rd8], %f3;
	add.s32 	%r34, %r34, %r3;
	bar.sync 	0;
	setp.lt.s32 	%p4, %r34, %r31;
	@%p4 bra 	$L__BB0_5;
$L__BB0_6:
	bar.sync 	0;
	setp.ge.s32 	%p5, %r31, %r4;
	mov.u32 	%r35, %r33;
	mov.u32 	%r36, %r31;
	@%p5 bra 	$L__BB0_7;
	bra.uni 	$L__BB0_10;
$L__BB0_7:
	add.s32 	%r18, %r33, 1;
	not.b32 	%r28, %r33;
	add.s32 	%r29, %r21, %r28;
	add.s32 	%r31, %r29, %r31;
	bar.sync 	0;
	setp.ne.s32 	%p9, %r18, %r21;
	sub.s32 	%r30, %r21, %r33;
	add.s32 	%r32, %r30, %r32;
	mov.u32 	%r33, %r18;
	@%p9 bra 	$L__BB0_2;
$L__BB0_8:
	ret;
$L__BB0_9:
	setp.ge.s32 	%p8, %r36, %r4;
	@%p8 bra 	$L__BB0_7;
$L__BB0_10:
	mov.u32 	%r12, %r36;
	mov.u32 	%r11, %r35;
	add.s32 	%r35, %r11, 1;
	sub.s32 	%r27, %r21, %r35;
	add.s32 	%r36, %r27, %r12;
	setp.ge.s32 	%p6, %r2, %r27;
	@%p6 bra 	$L__BB0_9;
	cvt.u64.u32 	%rd12, %r11;
	add.s64 	%rd13, %rd12, %rd11;
	shl.b64 	%rd14, %rd13, 2;
	add.s64 	%rd3, %rd1, %rd14;
	mul.wide.u32 	%rd15, %r11, 4;
	add.s64 	%rd4, %rd1, %rd15;
	add.s32 	%r37, %r12, %r2;
$L__BB0_12:
	mul.wide.s32 	%rd16, %r37, 4;
	add.s64 	%rd17, %rd1, %rd16;
	ld.global.f32 	%f6, [%rd17];
	ld.global.f32 	%f7, [%rd3+4];
	ld.global.f32 	%f8, [%rd4+4];
	mul.f32 	%f9, %f7, %f8;
	sub.f32 	%f10, %f6, %f9;
	st.global.f32 	[%rd17], %f10;
	add.s32 	%r37, %r37, %r3;
	bar.sync 	0;
	setp.lt.s32 	%p7, %r37, %r36;
	@%p7 bra 	$L__BB0_12;
	bra.uni 	$L__BB0_9;
$L__BB0_13:
	mul.wide.s32 	%rd9, %r34, 4;
	add.s64 	%rd10, %rd1, %rd9;
	ld.global.f32 	%f4, [%rd10];
	sqrt.rn.f32 	%f5, %f4;
	st.global.f32 	[%rd10], %f5;
	bra.uni 	$L__BB0_6;

}


// ===== COMPILED SASS (sm_100) =====

	.target	sm_100

	.elftype	@"ET_EXEC"


//--------------------- .note.nv.tkinfo           --------------------------
	.section	.note.nv.tkinfo,"",@"SHT_NOTE"
	.sectionflags	@"SHF_NOTE_NV_TKINFO"
	.tkinfo
        /*0018*/ 	.word	0x00000002
        /*0030*/ 	.string	""
        /*0030*/ 	.string	"ptxas"
        /*0030*/ 	.string	"Cuda compilation tools, release 13.0, V13.0.88"
        /*0030*/ 	.string	"Build cuda_13.0.r13.0/compiler.36424714_0"
        /*0030*/ 	.string	"-arch sm_100 -m 64 "



//--------------------- .note.nv.cuinfo           --------------------------
	.section	.note.nv.cuinfo,"",@"SHT_NOTE"
	.sectionflags	@"SHF_NOTE_NV_CUINFO"
        /*0018*/ 	.short	0x0002
        /*001a*/ 	.short	0x0064
        /*001c*/ 	.short	0x0082
	.zero		2


//--------------------- .nv.info                  --------------------------
	.section	.nv.info,"",@"SHT_CUDA_INFO"
	.align	4


	//----- nvinfo : EIATTR_REGCOUNT
	.align		4
        /*0000*/ 	.byte	0x04, 0x2f
        /*0002*/ 	.short	(.L_1 - .L_0)
	.align		4
.L_0:
        /*0004*/ 	.word	index@(_Z16choleskyParaleloPfi)
        /*0008*/ 	.word	0x0000001a


	//----- nvinfo : EIATTR_FRAME_SIZE
	.align		4
.L_1:
        /*000c*/ 	.byte	0x04, 0x11
        /*000e*/ 	.short	(.L_3 - .L_2)
	.align		4
.L_2:
        /*0010*/ 	.word	index@($__internal_1_$__cuda_sm3x_div_rn_noftz_f32_slowpath)
        /*0014*/ 	.word	0x00000000


	//----- nvinfo : EIATTR_FRAME_SIZE
	.align		4
.L_3:
        /*0018*/ 	.byte	0x04, 0x11
        /*001a*/ 	.short	(.L_5 - .L_4)
	.align		4
.L_4:
        /*001c*/ 	.word	index@($__internal_0_$__cuda_sm20_sqrt_rn_f32_slowpath)
        /*0020*/ 	.word	0x00000000


	//----- nvinfo : EIATTR_FRAME_SIZE
	.align		4
.L_5:
        /*0024*/ 	.byte	0x04, 0x11
        /*0026*/ 	.short	(.L_7 - .L_6)
	.align		4
.L_6:
        /*0028*/ 	.word	index@(_Z16choleskyParaleloPfi)
        /*002c*/ 	.word	0x00000000


	//----- nvinfo : EIATTR_MIN_STACK_SIZE
	.align		4
.L_7:
        /*0030*/ 	.byte	0x04, 0x12
        /*0032*/ 	.short	(.L_9 - .L_8)
	.align		4
.L_8:
        /*0034*/ 	.word	index@(_Z16choleskyParaleloPfi)
        /*0038*/ 	.word	0x00000000
.L_9:


//--------------------- .nv.compat                --------------------------
	.section	.nv.compat,"",@"SHT_CUDA_COMPAT_INFO"
	.align	4
        /*0000*/ 	.byte	0x02, 0x09, 0x00, 0x00, 0x02, 0x02, 0x01, 0x00, 0x02, 0x05, 0x05, 0x00, 0x03, 0x07, 0x01, 0x01
        /*0010*/ 	.byte	0x02, 0x03, 0x00, 0x00, 0x02, 0x06, 0x01, 0x00, 0x04, 0x0b, 0x08, 0x00, 0x01, 0x00, 0x00, 0x00
        /*0020*/ 	.byte	0x00, 0x00, 0x00, 0x00


//--------------------- .nv.info._Z16choleskyParaleloPfi --------------------------
	.section	.nv.info._Z16choleskyParaleloPfi,"",@"SHT_CUDA_INFO"
	.sectionflags	@""
	.align	4


	//----- nvinfo : EIATTR_CUDA_API_VERSION
	.align		4
        /*0000*/ 	.byte	0x04, 0x37
        /*0002*/ 	.short	(.L_11 - .L_10)
.L_10:
        /*0004*/ 	.word	0x00000082


	//----- nvinfo : EIATTR_KPARAM_INFO
	.align		4
.L_11:
        /*0008*/ 	.byte	0x04, 0x17
        /*000a*/ 	.short	(.L_13 - .L_12)
.L_12:
        /*000c*/ 	.word	0x00000000
        /*0010*/ 	.short	0x0001
        /*0012*/ 	.short	0x0008
        /*0014*/ 	.byte	0x00, 0xf0, 0x11, 0x00


	//----- nvinfo : EIATTR_KPARAM_INFO
	.align		4
.L_13:
        /*0018*/ 	.byte	0x04, 0x17
        /*001a*/ 	.short	(.L_15 - .L_14)
.L_14:
        /*001c*/ 	.word	0x00000000
        /*0020*/ 	.short	0x0000
        /*0022*/ 	.short	0x0000
        /*0024*/ 	.byte	0x00, 0xf5, 0x21, 0x00


	//----- nvinfo : EIATTR_SPARSE_MMA_MASK
	.align		4
.L_15:
        /*0028*/ 	.byte	0x03, 0x50
        /*002a*/ 	.short	0x0000


	//----- nvinfo : EIATTR_MAXREG_COUNT
	.align		4
        /*002c*/ 	.byte	0x03, 0x1b
        /*002e*/ 	.short	0x00ff


	//----- nvinfo : EIATTR_NUM_BARRIERS
	.align		4
        /*0030*/ 	.byte	0x02, 0x4c
        /*0032*/ 	.byte	0x01
	.zero		1


	//----- nvinfo : EIATTR_MERCURY_ISA_VERSION
	.align		4
        /*0034*/ 	.byte	0x03, 0x5f
        /*0036*/ 	.short	0x0101


	//----- nvinfo : EIATTR_VRC_CTA_INIT_COUNT
	.align		4
        /*0038*/ 	.byte	0x02, 0x4a
	.zero		1
	.zero		1


	//----- nvinfo : EIATTR_EXIT_INSTR_OFFSETS
	.align		4
        /*003c*/ 	.byte	0x04, 0x1c
        /*003e*/ 	.short	(.L_17 - .L_16)


	//   ....[0]....
.L_16:
        /*0040*/ 	.word	0x00000060


	//   ....[1]....
        /*0044*/ 	.word	0x000006e0


	//----- nvinfo : EIATTR_CRS_STACK_SIZE
	.align		4
.L_17:
        /*0048*/ 	.byte	0x04, 0x1e
        /*004a*/ 	.short	(.L_19 - .L_18)
.L_18:
        /*004c*/ 	.word	0x00000000


	//----- nvinfo : EIATTR_CBANK_PARAM_SIZE
	.align		4
.L_19:
        /*0050*/ 	.byte	0x03, 0x19
        /*0052*/ 	.short	0x000c


	//----- nvinfo : EIATTR_PARAM_CBANK
	.align		4
        /*0054*/ 	.byte	0x04, 0x0a
        /*0056*/ 	.short	(.L_21 - .L_20)
	.align		4
.L_20:
        /*0058*/ 	.word	index@(.nv.constant0._Z16choleskyParaleloPfi)
        /*005c*/ 	.short	0x0380
        /*005e*/ 	.short	0x000c


	//----- nvinfo : EIATTR_SW_WAR
	.align		4
.L_21:
        /*0060*/ 	.byte	0x04, 0x36
        /*0062*/ 	.short	(.L_23 - .L_22)
.L_22:
        /*0064*/ 	.word	0x00000008
.L_23:


//--------------------- .nv.callgraph             --------------------------
	.section	.nv.callgraph,"",@"SHT_CUDA_CALLGRAPH"
	.align	4
	.sectionentsize	8
	.align		4
        /*0000*/ 	.word	0x00000000
	.align		4
        /*0004*/ 	.word	0xffffffff
	.align		4
        /*0008*/ 	.word	0x00000000
	.align		4
        /*000c*/ 	.word	0xfffffffe
	.align		4
        /*0010*/ 	.word	0x00000000
	.align		4
        /*0014*/ 	.word	0xfffffffd
	.align		4
        /*0018*/ 	.word	0x00000000
	.align		4
        /*001c*/ 	.word	0xfffffffc


//--------------------- .text._Z16choleskyParaleloPfi --------------------------
	.section	.text._Z16choleskyParaleloPfi,"ax",@progbits
	.align	128
        .global         _Z16choleskyParaleloPfi
        .type           _Z16choleskyParaleloPfi,@function
        .size           _Z16choleskyParaleloPfi,(.L_x_27 - _Z16choleskyParaleloPfi)
        .other          _Z16choleskyParaleloPfi,@"STO_CUDA_ENTRY STV_DEFAULT"
_Z16choleskyParaleloPfi:
.text._Z16choleskyParaleloPfi:
[----:B------:R-:W-:Y:S08]  /*0000*/  LDC R1, c[0x0][0x37c] ;  /* 0x0000df00ff017b82 */ /* 0x000ff00000000800 */
[----:B------:R-:W0:Y:S01]  /*0010*/  LDC R11, c[0x0][0x388] ;  /* 0x0000e200ff0b7b82 */ /* 0x000e220000000800 */
[----:B------:R-:W1:Y:S07]  /*0020*/  S2R R14, SR_TID.X ;  /* 0x00000000000e7919 */ /* 0x000e6e0000002100 */
[----:B------:R-:W2:Y:S08]  /*0030*/  LDC R3, c[0x0][0x360] ;  /* 0x0000d800ff037b82 */ /* 0x000eb00000000800 */
[----:B------:R-:W3:Y:S01]  /*0040*/  S2UR UR4, SR_CTAID.X ;  /* 0x00000000000479c3 */ /* 0x000ee20000002500 */
[----:B0-----:R-:W-:-:S13]  /*0050*/  ISETP.GE.AND P0, PT, R11, 0x1, PT ;  /* 0x000000010b00780c */ /* 0x001fda0003f06270 */
[----:B-123--:R-:W-:Y:S05]  /*0060*/  @!P0 EXIT ;  /* 0x000000000000894d */ /* 0x00efea0003800000 */
[----:B------:R-:W0:Y:S01]  /*0070*/  LDCU UR5, c[0x0][0x370] ;  /* 0x00006e00ff0577ac */ /* 0x000e220008000800 */
[----:B------:R-:W-:Y:S01]  /*0080*/  IMAD R11, R11, R11, R11 ;  /* 0x0000000b0b0b7224 */ /* 0x000fe200078e020b */
[----:B------:R-:W-:Y:S01]  /*0090*/  CS2R R12, SRZ ;  /* 0x00000000000c7805 */ /* 0x000fe2000001ff00 */
[C---:B------:R-:W-:Y:S01]  /*00a0*/  IMAD R14, R3.reuse, UR4, R14 ;  /* 0x00000004030e7c24 */ /* 0x040fe2000f8e020e */
[----:B------:R-:W1:Y:S02]  /*00b0*/  LDCU UR8, c[0x0][0x388] ;  /* 0x00007100ff0877ac */ /* 0x000e640008000800 */
[----:B------:R-:W-:Y:S01]  /*00c0*/  SHF.R.U32.HI R11, RZ, 0x1, R11 ;  /* 0x00000001ff0b7819 */ /* 0x000fe2000001160b */
[----:B------:R-:W2:Y:S01]  /*00d0*/  LDCU.64 UR6, c[0x0][0x358] ;  /* 0x00006b00ff0677ac */ /* 0x000ea20008000a00 */
[----:B0-----:R-:W-:Y:S02]  /*00e0*/  IMAD R10, R3, UR5, RZ ;  /* 0x00000005030a7c24 */ /* 0x001fe4000f8e02ff */
[----:B-1----:R-:W-:-:S07]  /*00f0*/  IMAD.U32 R2, RZ, RZ, UR8 ;  /* 0x00000008ff027e24 */ /* 0x002fce000f8e00ff */
.L_x_12:
[C---:B------:R-:W-:Y:S01]  /*0100*/  ISETP.NE.AND P0, PT, R14.reuse, RZ, PT ;  /* 0x000000ff0e00720c */ /* 0x040fe20003f05270 */
[----:B------:R-:W-:-:S12]  /*0110*/  IMAD.IADD R15, R14, 0x1, R13 ;  /* 0x000000010e0f7824 */ /* 0x000fd800078e020d */
[----:B------:R-:W-:Y:S05]  /*0120*/  @!P0 BRA `(.L_x_0) ;  /* 0x0000000000748947 */ /* 0x000fea0003800000 */
[----:B------:R-:W-:-:S13]  /*0130*/  ISETP.GE.AND P0, PT, R15, R2, PT ;  /* 0x000000020f00720c */ /* 0x000fda0003f06270 */
[----:B------:R-:W-:Y:S05]  /*0140*/  @P0 BRA `(.L_x_1) ;  /* 0x0000000000b00947 */ /* 0x000fea0003800000 */
[----:B------:R-:W0:Y:S08]  /*0150*/  LDC.64 R6, c[0x0][0x380] ;  /* 0x0000e000ff067b82 */ /* 0x000e300000000a00 */
[----:B------:R-:W1:Y:S01]  /*0160*/  LDC.64 R4, c[0x0][0x380] ;  /* 0x0000e000ff047b82 */ /* 0x000e620000000a00 */
[----:B0-----:R-:W-:-:S07]  /*0170*/  IMAD.WIDE R6, R13, 0x4, R6 ;  /* 0x000000040d067825 */ /* 0x001fce00078e0206 */
.L_x_4:
[----:B------:R-:W-:Y:S05]  /*0180*/  WARPSYNC.ALL ;  /* 0x0000000000007948 */ /* 0x000fea0003800000 */
[----:B------:R-:W-:Y:S01]  /*0190*/  BAR.SYNC.DEFER_BLOCKING 0x0 ;  /* 0x0000000000007b1d */ /* 0x000fe20000010000 */
[----:B-1----:R-:W-:-:S05]  /*01a0*/  IMAD.WIDE R8, R15, 0x4, R4 ;  /* 0x000000040f087825 */ /* 0x002fca00078e0204 */
[----:B--2---:R-:W2:Y:S04]  /*01b0*/  LDG.E R3, desc[UR6][R6.64] ;  /* 0x0000000606037981 */ /* 0x004ea8000c1e1900 */
[----:B------:R-:W3:Y:S01]  /*01c0*/  LDG.E R0, desc[UR6][R8.64] ;  /* 0x0000000608007981 */ /* 0x000ee2000c1e1900 */
[----:B------:R-:W-:Y:S01]  /*01d0*/  BSSY.RECONVERGENT B0, `(.L_x_2) ;  /* 0x000000c000007945 */ /* 0x000fe20003800200 */
[----:B--2---:R-:W0:Y:S08]  /*01e0*/  MUFU.RCP R16, R3 ;  /* 0x0000000300107308 */ /* 0x004e300000001000 */
[----:B---3--:R-:W1:Y:S01]  /*01f0*/  FCHK P0, R0, R3 ;  /* 0x0000000300007302 */ /* 0x008e620000000000 */
[----:B0-----:R-:W-:-:S04]  /*0200*/  FFMA R17, -R3, R16, 1 ;  /* 0x3f80000003117423 */ /* 0x001fc80000000110 */
[----:B------:R-:W-:-:S04]  /*0210*/  FFMA R17, R16, R17, R16 ;  /* 0x0000001110117223 */ /* 0x000fc80000000010 */
[----:B------:R-:W-:-:S04]  /*0220*/  FFMA R16, R0, R17, RZ ;  /* 0x0000001100107223 */ /* 0x000fc800000000ff */
[----:B------:R-:W-:-:S04]  /*0230*/  FFMA R18, -R3, R16, R0 ;  /* 0x0000001003127223 */ /* 0x000fc80000000100 */
[----:B------:R-:W-:Y:S01]  /*0240*/  FFMA R17, R17, R18, R16 ;  /* 0x0000001211117223 */ /* 0x000fe20000000010 */
[----:B-1----:R-:W-:Y:S06]  /*0250*/  @!P0 BRA `(.L_x_3) ;  /* 0x00000000000c8947 */ /* 0x002fec0003800000 */
[----:B------:R-:W-:-:S07]  /*0260*/  MOV R16, 0x280 ;  /* 0x0000028000107802 */ /* 0x000fce0000000f00 */
[----:B------:R-:W-:Y:S05]  /*0270*/  CALL.REL.NOINC `($__internal_1_$__cuda_sm3x_div_rn_noftz_f32_slowpath) ;  /* 0x0000000400787944 */ /* 0x000fea0003c00000 */
[----:B------:R-:W-:-:S07]  /*0280*/  IMAD.MOV.U32 R17, RZ, RZ, R0 ;  /* 0x000000ffff117224 */ /* 0x000fce00078e0000 */
.L_x_3:
[----:B------:R-:W-:Y:S05]  /*0290*/  BSYNC.RECONVERGENT B0 ;  /* 0x0000000000007941 */ /* 0x000fea0003800200 */
.L_x_2:
[----:B------:R-:W-:Y:S01]  /*02a0*/  IMAD.IADD R15, R10, 0x1, R15 ;  /* 0x000000010a0f7824 */ /* 0x000fe200078e020f */
[----:B------:R0:W-:Y:S01]  /*02b0*/  STG.E desc[UR6][R8.64], R17 ;  /* 0x0000001108007986 */ /* 0x0001e2000c101906 */
[----:B------:R-:W-:Y:S03]  /*02c0*/  BAR.SYNC.DEFER_BLOCKING 0x0 ;  /* 0x0000000000007b1d */ /* 0x000fe60000010000 */
[----:B------:R-:W-:-:S13]  /*02d0*/  ISETP.GE.AND P0, PT, R15, R2, PT ;  /* 0x000000020f00720c */ /* 0x000fda0003f06270 */
[----:B0-----:R-:W-:Y:S05]  /*02e0*/  @!P0 BRA `(.L_x_4) ;  /* 0xfffffffc00a48947 */ /* 0x001fea000383ffff */
[----:B------:R-:W-:Y:S05]  /*02f0*/  BRA `(.L_x_1) ;  /* 0x0000000000447947 */ /* 0x000fea0003800000 */
.L_x_0:
[----:B------:R-:W0:Y:S02]  /*0300*/  LDC.64 R4, c[0x0][0x380] ;  /* 0x0000e000ff047b82 */ /* 0x000e240000000a00 */
[----:B0-----:R-:W-:-:S05]  /*0310*/  IMAD.WIDE R4, R15, 0x4, R4 ;  /* 0x000000040f047825 */ /* 0x001fca00078e0204 */
[----:B--2---:R-:W2:Y:S01]  /*0320*/  LDG.E R8, desc[UR6][R4.64] ;  /* 0x0000000604087981 */ /* 0x004ea2000c1e1900 */
[----:B------:R-:W-:Y:S01]  /*0330*/  BSSY.RECONVERGENT B0, `(.L_x_5) ;  /* 0x000000c000007945 */ /* 0x000fe20003800200 */
[----:B--2---:R-:W-:Y:S01]  /*0340*/  VIADD R0, R8, 0xf3000000 ;  /* 0xf300000008007836 */ /* 0x004fe20000000000 */
[----:B------:R0:W1:Y:S04]  /*0350*/  MUFU.RSQ R7, R8 ;  /* 0x0000000800077308 */ /* 0x0000680000001400 */
[----:B------:R-:W-:-:S13]  /*0360*/  ISETP.GT.U32.AND P0, PT, R0, 0x727fffff, PT ;  /* 0x727fffff0000780c */ /* 0x000fda0003f04070 */
[----:B01----:R-:W-:Y:S05]  /*0370*/  @!P0 BRA `(.L_x_6) ;  /* 0x00000000000c8947 */ /* 0x003fea0003800000 */
[----:B------:R-:W-:-:S07]  /*0380*/  MOV R15, 0x3a0 ;  /* 0x000003a0000f7802 */ /* 0x000fce0000000f00 */
[----:B------:R-:W-:Y:S05]  /*0390*/  CALL.REL.NOINC `($__internal_0_$__cuda_sm20_sqrt_rn_f32_slowpath) ;  /* 0x0000000000d47944 */ /* 0x000fea0003c00000 */
[----:B------:R-:W-:Y:S05]  /*03a0*/  BRA `(.L_x_7) ;  /* 0x0000000000107947 */ /* 0x000fea0003800000 */
.L_x_6:
[----:B------:R-:W-:Y:S01]  /*03b0*/  FMUL.FTZ R3, R8, R7 ;  /* 0x0000000708037220 */ /* 0x000fe20000410000 */
[----:B------:R-:W-:-:S03]  /*03c0*/  FMUL.FTZ R6, R7, 0.5 ;  /* 0x3f00000007067820 */ /* 0x000fc60000410000 */
[----:B------:R-:W-:-:S04]  /*03d0*/  FFMA R0, -R3, R3, R8 ;  /* 0x0000000303007223 */ /* 0x000fc80000000108 */
[----:B------:R-:W-:-:S07]  /*03e0*/  FFMA R3, R0, R6, R3 ;  /* 0x0000000600037223 */ /* 0x000fce0000000003 */
.L_x_7:
[----:B------:R-:W-:Y:S05]  /*03f0*/  BSYNC.RECONVERGENT B0 ;  /* 0x0000000000007941 */ /* 0x000fea0003800200 */
.L_x_5:
[----:B------:R0:W-:Y:S02]  /*0400*/  STG.E desc[UR6][R4.64], R3 ;  /* 0x0000000304007986 */ /* 0x0001e4000c101906 */
.L_x_1:
[----:B------:R-:W-:Y:S01]  /*0410*/  ISETP.GE.AND P0, PT, R2, R11, PT ;  /* 0x0000000b0200720c */ /* 0x000fe20003f06270 */
[----:B------:R-:W-:Y:S05]  /*0420*/  WARPSYNC.ALL ;  /* 0x0000000000007948 */ /* 0x000fea0003800000 */
[----:B------:R-:W-:Y:S07]  /*0430*/  BAR.SYNC.DEFER_BLOCKING 0x0 ;  /* 0x0000000000007b1d */ /* 0x000fee0000010000 */
[----:B------:R-:W-:Y:S05]  /*0440*/  @P0 BRA `(.L_x_8) ;  /* 0x00000000007c0947 */ /* 0x000fea0003800000 */
[----:B------:R-:W-:Y:S02]  /*0450*/  IMAD.MOV.U32 R0, RZ, RZ, R12 ;  /* 0x000000ffff007224 */ /* 0x000fe400078e000c */
[----:B------:R-:W-:-:S07]  /*0460*/  IMAD.MOV.U32 R18, RZ, RZ, R2 ;  /* 0x000000ffff127224 */ /* 0x000fce00078e0002 */
.L_x_11:
[----:B0-----:R-:W0:Y:S01]  /*0470*/  LDCU UR4, c[0x0][0x388] ;  /* 0x00007100ff0477ac */ /* 0x001e220008000800 */
[----:B------:R-:W-:Y:S01]  /*0480*/  IMAD.MOV.U32 R9, RZ, RZ, R0 ;  /* 0x000000ffff097224 */ /* 0x000fe200078e0000 */
[----:B------:R-:W-:Y:S01]  /*0490*/  MOV R15, R18 ;  /* 0x00000012000f7202 */ /* 0x000fe20000000f00 */
[----:B------:R-:W-:-:S05]  /*04a0*/  VIADD R0, R0, 0x1 ;  /* 0x0000000100007836 */ /* 0x000fca0000000000 */
[----:B0-----:R-:W-:-:S04]  /*04b0*/  IADD3 R3, PT, PT, -R0, UR4, RZ ;  /* 0x0000000400037c10 */ /* 0x001fc8000fffe1ff */
[----:B------:R-:W-:Y:S01]  /*04c0*/  ISETP.GE.AND P1, PT, R14, R3, PT ;  /* 0x000000030e00720c */ /* 0x000fe20003f26270 */
[----:B------:R-:W-:-:S05]  /*04d0*/  IMAD.IADD R18, R3, 0x1, R18 ;  /* 0x0000000103127824 */ /* 0x000fca00078e0212 */
[----:B------:R-:W-:-:S07]  /*04e0*/  ISETP.GE.AND P0, PT, R18, R11, PT ;  /* 0x0000000b1200720c */ /* 0x000fce0003f06270 */
[----:B------:R-:W-:Y:S06]  /*04f0*/  @P1 BRA `(.L_x_9) ;  /* 0x00000000004c1947 */ /* 0x000fec0003800000 */
[----:B------:R-:W0:Y:S01]  /*0500*/  LDC.64 R4, c[0x0][0x380] ;  /* 0x0000e000ff047b82 */ /* 0x000e220000000a00 */
[----:B------:R-:W1:Y:S01]  /*0510*/  LDCU.64 UR4, c[0x0][0x380] ;  /* 0x00007000ff0477ac */ /* 0x000e620008000a00 */
[C---:B------:R-:W-:Y:S01]  /*0520*/  IADD3 R7, P1, PT, R14.reuse, R9, RZ ;  /* 0x000000090e077210 */ /* 0x040fe20007f3e0ff */
[----:B------:R-:W-:-:S03]  /*0530*/  IMAD.IADD R3, R14, 0x1, R15 ;  /* 0x000000010e037824 */ /* 0x000fc600078e020f */
[----:B------:R-:W-:Y:S02]  /*0540*/  LEA.HI.X.SX32 R16, R14, RZ, 0x1, P1 ;  /* 0x000000ff0e107211 */ /* 0x000fe400008f0eff */
[----:B-1----:R-:W-:-:S04]  /*0550*/  LEA R6, P2, R7, UR4, 0x2 ;  /* 0x0000000407067c11 */ /* 0x002fc8000f8410ff */
[----:B------:R-:W-:Y:S01]  /*0560*/  LEA.HI.X R7, R7, UR5, R16, 0x2, P2 ;  /* 0x0000000507077c11 */ /* 0x000fe200090f1410 */
[----:B0-----:R-:W-:-:S08]  /*0570*/  IMAD.WIDE.U32 R8, R9, 0x4, R4 ;  /* 0x0000000409087825 */ /* 0x001fd000078e0004 */
.L_x_10:
[----:B0-----:R-:W-:Y:S01]  /*0580*/  IMAD.WIDE R16, R3, 0x4, R4 ;  /* 0x0000000403107825 */ /* 0x001fe200078e0204 */
[----:B--2---:R-:W2:Y:S04]  /*0590*/  LDG.E R19, desc[UR6][R8.64+0x4] ;  /* 0x0000040608137981 */ /* 0x004ea8000c1e1900 */
[----:B------:R-:W2:Y:S04]  /*05a0*/  LDG.E R20, desc[UR6][R6.64+0x4] ;  /* 0x0000040606147981 */ /* 0x000ea8000c1e1900 */
[----:B------:R-:W2:Y:S01]  /*05b0*/  LDG.E R15, desc[UR6][R16.64] ;  /* 0x00000006100f7981 */ /* 0x000ea2000c1e1900 */
[----:B------:R-:W-:Y:S01]  /*05c0*/  IMAD.IADD R3, R10, 0x1, R3 ;  /* 0x000000010a037824 */ /* 0x000fe200078e0203 */
[----:B------:R-:W-:Y:S05]  /*05d0*/  WARPSYNC.ALL ;  /* 0x0000000000007948 */ /* 0x000fea0003800000 */
[----:B------:R-:W-:Y:S01]  /*05e0*/  ISETP.GE.AND P1, PT, R3, R18, PT ;  /* 0x000000120300720c */ /* 0x000fe20003f26270 */
[----:B--2---:R-:W-:-:S05]  /*05f0*/  FFMA R15, -R20, R19, R15 ;  /* 0x00000013140f7223 */ /* 0x004fca000000010f */
[----:B------:R0:W-:Y:S01]  /*0600*/  STG.E desc[UR6][R16.64], R15 ;  /* 0x0000000f10007986 */ /* 0x0001e2000c101906 */
[----:B------:R-:W-:Y:S06]  /*0610*/  BAR.SYNC.DEFER_BLOCKING 0x0 ;  /* 0x0000000000007b1d */ /* 0x000fec0000010000 */
[----:B------:R-:W-:Y:S05]  /*0620*/  @!P1 BRA `(.L_x_10) ;  /* 0xfffffffc00d49947 */ /* 0x000fea000383ffff */
.L_x_9:
[----:B------:R-:W-:Y:S05]  /*0630*/  @!P0 BRA `(.L_x_11) ;  /* 0xfffffffc008c8947 */ /* 0x000fea000383ffff */
.L_x_8:
[----:B0-----:R-:W0:Y:S01]  /*0640*/  LDC R5, c[0x0][0x388] ;  /* 0x0000e200ff057b82 */ /* 0x001e220000000800 */
[----:B------:R-:W-:Y:S01]  /*0650*/  LOP3.LUT R3, RZ, R12, RZ, 0x33, !PT ;  /* 0x0000000cff037212 */ /* 0x000fe200078e33ff */
[----:B------:R-:W-:Y:S05]  /*0660*/  WARPSYNC.ALL ;  /* 0x0000000000007948 */ /* 0x000fea0003800000 */
[----:B------:R-:W-:Y:S01]  /*0670*/  VIADD R0, R12, 0x1 ;  /* 0x000000010c007836 */ /* 0x000fe20000000000 */
[-C--:B0-----:R-:W-:Y:S01]  /*0680*/  IADD3 R2, PT, PT, R2, R5.reuse, R3 ;  /* 0x0000000502027210 */ /* 0x081fe20007ffe003 */
[----:B------:R-:W-:Y:S03]  /*0690*/  BAR.SYNC.DEFER_BLOCKING 0x0 ;  /* 0x0000000000007b1d */ /* 0x000fe60000010000 */
[----:B------:R-:W-:-:S02]  /*06a0*/  ISETP.NE.AND P0, PT, R0, R5, PT ;  /* 0x000000050000720c */ /* 0x000fc40003f05270 */
[----:B------:R-:W-:Y:S01]  /*06b0*/  IADD3 R13, PT, PT, R13, R5, -R12 ;  /* 0x000000050d0d7210 */ /* 0x000fe20007ffe80c */
[----:B------:R-:W-:-:S10]  /*06c0*/  IMAD.MOV.U32 R12, RZ, RZ, R0 ;  /* 0x000000ffff0c7224 */ /* 0x000fd400078e0000 */
[----:B------:R-:W-:Y:S05]  /*06d0*/  @P0 BRA `(.L_x_12) ;  /* 0xfffffff800880947 */ /* 0x000fea000383ffff */
[----:B--2---:R-:W-:Y:S05]  /*06e0*/  EXIT ;  /* 0x000000000000794d */ /* 0x004fea0003800000 */
        .weak           $__internal_0_$__cuda_sm20_sqrt_rn_f32_slowpath
        .type           $__internal_0_$__cuda_sm20_sqrt_rn_f32_slowpath,@function
        .size           $__internal_0_$__cuda_sm20_sqrt_rn_f32_slowpath,($__internal_1_$__cuda_sm3x_div_rn_noftz_f32_slowpath - $__internal_0_$__cuda_sm20_sqrt_rn_f32_slowpath)
$__internal_0_$__cuda_sm20_sqrt_rn_f32_slowpath:
[----:B------:R-:W-:-:S13]  /*06f0*/  LOP3.LUT P0, RZ, R8, 0x7fffffff, RZ, 0xc0, !PT ;  /* 0x7fffffff08ff7812 */ /* 0x000fda000780c0ff */
[----:B------:R-:W-:Y:S01]  /*0700*/  @!P0 IMAD.MOV.U32 R3, RZ, RZ, R8 ;  /* 0x000000ffff038224 */ /* 0x000fe200078e0008 */
[----:B------:R-:W-:Y:S06]  /*0710*/  @!P0 BRA `(.L_x_13) ;  /* 0x0000000000448947 */ /* 0x000fec0003800000 */
[----:B------:R-:W-:Y:S01]  /*0720*/  FSETP.GEU.FTZ.AND P0, PT, R8, RZ, PT ;  /* 0x000000ff0800720b */ /* 0x000fe20003f1e000 */
[----:B------:R-:W-:-:S12]  /*0730*/  IMAD.MOV.U32 R0, RZ, RZ, R8 ;  /* 0x000000ffff007224 */ /* 0x000fd800078e0008 */
[----:B------:R-:W-:Y:S01]  /*0740*/  @!P0 MOV R3, 0x7fffffff ;  /* 0x7fffffff00038802 */ /* 0x000fe20000000f00 */
[----:B------:R-:W-:Y:S06]  /*0750*/  @!P0 BRA `(.L_x_13) ;  /* 0x0000000000348947 */ /* 0x000fec0003800000 */
[----:B------:R-:W-:-:S13]  /*0760*/  FSETP.GTU.FTZ.AND P0, PT, |R0|, +INF , PT ;  /* 0x7f8000000000780b */ /* 0x000fda0003f1c200 */
[----:B------:R-:W-:Y:S01]  /*0770*/  @P0 FADD.FTZ R3, R0, 1 ;  /* 0x3f80000000030421 */ /* 0x000fe20000010000 */
[----:B------:R-:W-:Y:S06]  /*0780*/  @P0 BRA `(.L_x_13) ;  /* 0x0000000000280947 */ /* 0x000fec0003800000 */
[----:B------:R-:W-:-:S13]  /*0790*/  FSETP.NEU.FTZ.AND P0, PT, |R0|, +INF , PT ;  /* 0x7f8000000000780b */ /* 0x000fda0003f1d200 */
[----:B------:R-:W-:-:S04]  /*07a0*/  @P0 FFMA R6, R0, 1.84467440737095516160e+19, RZ ;  /* 0x5f80000000060823 */ /* 0x000fc800000000ff */
[----:B------:R-:W0:Y:S02]  /*07b0*/  @P0 MUFU.RSQ R3, R6 ;  /* 0x0000000600030308 */ /* 0x000e240000001400 */
[----:B0-----:R-:W-:Y:S01]  /*07c0*/  @P0 FMUL.FTZ R7, R6, R3 ;  /* 0x0000000306070220 */ /* 0x001fe20000410000 */
[----:B------:R-:W-:Y:S01]  /*07d0*/  @P0 FMUL.FTZ R9, R3, 0.5 ;  /* 0x3f00000003090820 */ /* 0x000fe20000410000 */
[----:B------:R-:W-:Y:S02]  /*07e0*/  @!P0 IMAD.MOV.U32 R3, RZ, RZ, R0 ;  /* 0x000000ffff038224 */ /* 0x000fe400078e0000 */
[----:B------:R-:W-:-:S04]  /*07f0*/  @P0 FADD.FTZ R8, -R7, -RZ ;  /* 0x800000ff07080221 */ /* 0x000fc80000010100 */
[----:B------:R-:W-:-:S04]  /*0800*/  @P0 FFMA R8, R7, R8, R6 ;  /* 0x0000000807080223 */ /* 0x000fc80000000006 */
[----:B------:R-:W-:-:S04]  /*0810*/  @P0 FFMA R8, R8, R9, R7 ;  /* 0x0000000908080223 */ /* 0x000fc80000000007 */
[----:B------:R-:W-:-:S07]  /*0820*/  @P0 FMUL.FTZ R3, R8, 2.3283064365386962891e-10 ;  /* 0x2f80000008030820 */ /* 0x000fce0000410000 */
.L_x_13:
[----:B------:R-:W-:Y:S02]  /*0830*/  IMAD.MOV.U32 R6, RZ, RZ, R15 ;  /* 0x000000ffff067224 */ /* 0x000fe400078e000f */
[----:B------:R-:W-:-:S04]  /*0840*/  IMAD.MOV.U32 R7, RZ, RZ, 0x0 ;  /* 0x00000000ff077424 */ /* 0x000fc800078e00ff */
[----:B------:R-:W-:Y:S05]  /*0850*/  RET.REL.NODEC R6 `(_Z16choleskyParaleloPfi) ;  /* 0xfffffff406e87950 */ /* 0x000fea0003c3ffff */
        .weak           $__internal_1_$__cuda_sm3x_div_rn_noftz_f32_slowpath
        .type           $__internal_1_$__cuda_sm3x_div_rn_noftz_f32_slowpath,@function
        .size           $__internal_1_$__cuda_sm3x_div_rn_noftz_f32_slowpath,(.L_x_27 - $__internal_1_$__cuda_sm3x_div_rn_noftz_f32_slowpath)
$__internal_1_$__cuda_sm3x_div_rn_noftz_f32_slowpath:
[--C-:B------:R-:W-:Y:S01]  /*0860*/  SHF.R.U32.HI R17, RZ, 0x17, R3.reuse ;  /* 0x00000017ff117819 */ /* 0x100fe20000011603 */
[----:B------:R-:W-:Y:S01]  /*0870*/  BSSY.RECONVERGENT B1, `(.L_x_14) ;  /* 0x0000064000017945 */ /* 0x000fe20003800200 */
[--C-:B------:R-:W-:Y:S01]  /*0880*/  SHF.R.U32.HI R18, RZ, 0x17, R0.reuse ;  /* 0x00000017ff127819 */ /* 0x100fe20000011600 */
[----:B------:R-:W-:Y:S01]  /*0890*/  IMAD.MOV.U32 R19, RZ, RZ, R0 ;  /* 0x000000ffff137224 */ /* 0x000fe200078e0000 */
[----:B------:R-:W-:Y:S01]  /*08a0*/  LOP3.LUT R17, R17, 0xff, RZ, 0xc0, !PT ;  /* 0x000000ff11117812 */ /* 0x000fe200078ec0ff */
[----:B------:R-:W-:Y:S01]  /*08b0*/  IMAD.MOV.U32 R20, RZ, RZ, R3 ;  /* 0x000000ffff147224 */ /* 0x000fe200078e0003 */
[----:B------:R-:W-:-:S03]  /*08c0*/  LOP3.LUT R22, R18, 0xff, RZ, 0xc0, !PT ;  /* 0x000000ff12167812 */ /* 0x000fc600078ec0ff */
[----:B------:R-:W-:Y:S02]  /*08d0*/  VIADD R23, R17, 0xffffffff ;  /* 0xffffffff11177836 */ /* 0x000fe40000000000 */
[----:B------:R-:W-:-:S03]  /*08e0*/  VIADD R21, R22, 0xffffffff ;  /* 0xffffffff16157836 */ /* 0x000fc60000000000 */
[----:B------:R-:W-:-:S04]  /*08f0*/  ISETP.GT.U32.AND P0, PT, R23, 0xfd, PT ;  /* 0x000000fd1700780c */ /* 0x000fc80003f04070 */
[----:B------:R-:W-:-:S13]  /*0900*/  ISETP.GT.U32.OR P0, PT, R21, 0xfd, P0 ;  /* 0x000000fd1500780c */ /* 0x000fda0000704470 */
[----:B------:R-:W-:Y:S01]  /*0910*/  @!P0 MOV R18, RZ ;  /* 0x000000ff00128202 */ /* 0x000fe20000000f00 */
[----:B------:R-:W-:Y:S06]  /*0920*/  @!P0 BRA `(.L_x_15) ;  /* 0x00000000005c8947 */ /* 0x000fec0003800000 */
[----:B------:R-:W-:Y:S02]  /*0930*/  FSETP.GTU.FTZ.AND P0, PT, |R0|, +INF , PT ;  /* 0x7f8000000000780b */ /* 0x000fe40003f1c200 */
[----:B------:R-:W-:-:S04]  /*0940*/  FSETP.GTU.FTZ.AND P1, PT, |R3|, +INF , PT ;  /* 0x7f8000000300780b */ /* 0x000fc80003f3c200 */
[----:B------:R-:W-:-:S13]  /*0950*/  PLOP3.LUT P0, PT, P0, P1, PT, 0xf8, 0x8f ;  /* 0x00000000008f781c */ /* 0x000fda0000703f70 */
[----:B------:R-:W-:Y:S05]  /*0960*/  @P0 BRA `(.L_x_16) ;  /* 0x00000004004c0947 */ /* 0x000fea0003800000 */
[----:B------:R-:W-:-:S13]  /*0970*/  LOP3.LUT P0, RZ, R20, 0x7fffffff, R19, 0xc8, !PT ;  /* 0x7fffffff14ff7812 */ /* 0x000fda000780c813 */
[----:B------:R-:W-:Y:S05]  /*0980*/  @!P0 BRA `(.L_x_17) ;  /* 0x00000004003c8947 */ /* 0x000fea0003800000 */
[C---:B------:R-:W-:Y:S02]  /*0990*/  FSETP.NEU.FTZ.AND P2, PT, |R0|.reuse, +INF , PT ;  /* 0x7f8000000000780b */ /* 0x040fe40003f5d200 */
[----:B------:R-:W-:Y:S02]  /*09a0*/  FSETP.NEU.FTZ.AND P1, PT, |R3|, +INF , PT ;  /* 0x7f8000000300780b */ /* 0x000fe40003f3d200 */
[----:B------:R-:W-:-:S11]  /*09b0*/  FSETP.NEU.FTZ.AND P0, PT, |R0|, +INF , PT ;  /* 0x7f8000000000780b */ /* 0x000fd60003f1d200 */
[----:B------:R-:W-:Y:S05]  /*09c0*/  @!P1 BRA !P2, `(.L_x_17) ;  /* 0x00000004002c9947 */ /* 0x000fea0005000000 */
[----:B------:R-:W-:-:S04]  /*09d0*/  LOP3.LUT P2, RZ, R19, 0x7fffffff, RZ, 0xc0, !PT ;  /* 0x7fffffff13ff7812 */ /* 0x000fc8000784c0ff */
[----:B------:R-:W-:-:S13]  /*09e0*/  PLOP3.LUT P1, PT, P1, P2, PT, 0x2f, 0xf2 ;  /* 0x0000000000f2781c */ /* 0x000fda0000f24577 */
[----:B------:R-:W-:Y:S05]  /*09f0*/  @P1 BRA `(.L_x_18) ;  /* 0x0000000400181947 */ /* 0x000fea0003800000 */
[----:B------:R-:W-:-:S04]  /*0a00*/  LOP3.LUT P1, RZ, R20, 0x7fffffff, RZ, 0xc0, !PT ;  /* 0x7fffffff14ff7812 */ /* 0x000fc8000782c0ff */
[----:B------:R-:W-:-:S13]  /*0a10*/  PLOP3.LUT P0, PT, P0, P1, PT, 0x2f, 0xf2 ;  /* 0x0000000000f2781c */ /* 0x000fda0000702577 */
[----:B------:R-:W-:Y:S05]  /*0a20*/  @P0 BRA `(.L_x_19) ;  /* 0x0000000400000947 */ /* 0x000fea0003800000 */
[----:B------:R-:W-:Y:S02]  /*0a30*/  ISETP.GE.AND P0, PT, R21, RZ, PT ;  /* 0x000000ff1500720c */ /* 0x000fe40003f06270 */
[----:B------:R-:W-:-:S11]  /*0a40*/  ISETP.GE.AND P1, PT, R23, RZ, PT ;  /* 0x000000ff1700720c */ /* 0x000fd60003f26270 */
[----:B------:R-:W-:Y:S02]  /*0a50*/  @P0 IMAD.MOV.U32 R18, RZ, RZ, RZ ;  /* 0x000000ffff120224 */ /* 0x000fe400078e00ff */
[----:B------:R-:W-:Y:S01]  /*0a60*/  @!P0 FFMA R19, R0, 1.84467440737095516160e+19, RZ ;  /* 0x5f80000000138823 */ /* 0x000fe200000000ff */
[----:B------:R-:W-:Y:S02]  /*0a70*/  @!P0 IMAD.MOV.U32 R18, RZ, RZ, -0x40 ;  /* 0xffffffc0ff128424 */ /* 0x000fe400078e00ff */
[----:B------:R-:W-:Y:S02]  /*0a80*/  @!P1 FFMA R20, R3, 1.84467440737095516160e+19, RZ ;  /* 0x5f80000003149823 */ /* 0x000fe400000000ff */
[----:B------:R-:W-:-:S07]  /*0a90*/  @!P1 VIADD R18, R18, 0x40 ;  /* 0x0000004012129836 */ /* 0x000fce0000000000 */
.L_x_15:
[----:B------:R-:W-:Y:S01]  /*0aa0*/  LEA R3, R17, 0xc0800000, 0x17 ;  /* 0xc080000011037811 */ /* 0x000fe200078eb8ff */
[----:B------:R-:W-:Y:S01]  /*0ab0*/  VIADD R22, R22, 0xffffff81 ;  /* 0xffffff8116167836 */ /* 0x000fe20000000000 */
[----:B------:R-:W-:Y:S03]  /*0ac0*/  BSSY.RECONVERGENT B2, `(.L_x_20) ;  /* 0x0000035000027945 */ /* 0x000fe60003800200 */
[----:B------:R-:W-:Y:S02]  /*0ad0*/  IMAD.IADD R21, R20, 0x1, -R3 ;  /* 0x0000000114157824 */ /* 0x000fe400078e0a03 */
[C---:B------:R-:W-:Y:S02]  /*0ae0*/  IMAD R0, R22.reuse, -0x800000, R19 ;  /* 0xff80000016007824 */ /* 0x040fe400078e0213 */
[----:B------:R0:W1:Y:S01]  /*0af0*/  MUFU.RCP R3, R21 ;  /* 0x0000001500037308 */ /* 0x0000620000001000 */
[----:B------:R-:W-:Y:S01]  /*0b00*/  FADD.FTZ R23, -R21, -RZ ;  /* 0x800000ff15177221 */ /* 0x000fe20000010100 */
[----:B0-----:R-:W-:-:S05]  /*0b10*/  IADD3 R21, PT, PT, R22, 0x7f, -R17 ;  /* 0x0000007f16157810 */ /* 0x001fca0007ffe811 */
[----:B------:R-:W-:Y:S02]  /*0b20*/  IMAD.IADD R21, R21, 0x1, R18 ;  /* 0x0000000115157824 */ /* 0x000fe400078e0212 */
[----:B-1----:R-:W-:-:S04]  /*0b30*/  FFMA R20, R3, R23, 1 ;  /* 0x3f80000003147423 */ /* 0x002fc80000000017 */
[----:B------:R-:W-:-:S04]  /*0b40*/  FFMA R3, R3, R20, R3 ;  /* 0x0000001403037223 */ /* 0x000fc80000000003 */
[----:B------:R-:W-:-:S04]  /*0b50*/  FFMA R20, R0, R3, RZ ;  /* 0x0000000300147223 */ /* 0x000fc800000000ff */
[----:B------:R-:W-:-:S04]  /*0b60*/  FFMA R19, R23, R20, R0 ;  /* 0x0000001417137223 */ /* 0x000fc80000000000 */
[----:B------:R-:W-:-:S04]  /*0b70*/  FFMA R20, R3, R19, R20 ;  /* 0x0000001303147223 */ /* 0x000fc80000000014 */
[----:B------:R-:W-:-:S04]  /*0b80*/  FFMA R19, R23, R20, R0 ;  /* 0x0000001417137223 */ /* 0x000fc80000000000 */
[----:B------:R-:W-:-:S05]  /*0b90*/  FFMA R0, R3, R19, R20 ;  /* 0x0000001303007223 */ /* 0x000fca0000000014 */
[----:B------:R-:W-:-:S04]  /*0ba0*/  SHF.R.U32.HI R17, RZ, 0x17, R0 ;  /* 0x00000017ff117819 */ /* 0x000fc80000011600 */
[----:B------:R-:W-:-:S05]  /*0bb0*/  LOP3.LUT R17, R17, 0xff, RZ, 0xc0, !PT ;  /* 0x000000ff11117812 */ /* 0x000fca00078ec0ff */
[----:B------:R-:W-:-:S05]  /*0bc0*/  IMAD.IADD R22, R17, 0x1, R21 ;  /* 0x0000000111167824 */ /* 0x000fca00078e0215 */
[----:B------:R-:W-:-:S04]  /*0bd0*/  IADD3 R17, PT, PT, R22, -0x1, RZ ;  /* 0xffffffff16117810 */ /* 0x000fc80007ffe0ff */
[----:B------:R-:W-:-:S13]  /*0be0*/  ISETP.GE.U32.AND P0, PT, R17, 0xfe, PT ;  /* 0x000000fe1100780c */ /* 0x000fda0003f06070 */
[----:B------:R-:W-:Y:S05]  /*0bf0*/  @!P0 BRA `(.L_x_21) ;  /* 0x0000000000808947 */ /* 0x000fea0003800000 */
[----:B------:R-:W-:-:S13]  /*0c00*/  ISETP.GT.AND P0, PT, R22, 0xfe, PT ;  /* 0x000000fe1600780c */ /* 0x000fda0003f04270 */
[----:B------:R-:W-:Y:S05]  /*0c10*/  @P0 BRA `(.L_x_22) ;  /* 0x00000000006c0947 */ /* 0x000fea0003800000 */
[----:B------:R-:W-:-:S13]  /*0c20*/  ISETP.GE.AND P0, PT, R22, 0x1, PT ;  /* 0x000000011600780c */ /* 0x000fda0003f06270 */
[----:B------:R-:W-:Y:S05]  /*0c30*/  @P0 BRA `(.L_x_23) ;  /* 0x0000000000740947 */ /* 0x000fea0003800000 */
[----:B------:R-:W-:Y:S02]  /*0c40*/  ISETP.GE.AND P0, PT, R22, -0x18, PT ;  /* 0xffffffe81600780c */ /* 0x000fe40003f06270 */
[----:B------:R-:W-:-:S11]  /*0c50*/  LOP3.LUT R0, R0, 0x80000000, RZ, 0xc0, !PT ;  /* 0x8000000000007812 */ /* 0x000fd600078ec0ff */
[----:B------:R-:W-:Y:S05]  /*0c60*/  @!P0 BRA `(.L_x_23) ;  /* 0x0000000000688947 */ /* 0x000fea0003800000 */
[-CC-:B------:R-:W-:Y:S01]  /*0c70*/  FFMA.RZ R17, R3, R19.reuse, R20.reuse ;  /* 0x0000001303117223 */ /* 0x180fe2000000c014 */
[C---:B------:R-:W-:Y:S02]  /*0c80*/  ISETP.NE.AND P2, PT, R22.reuse, RZ, PT ;  /* 0x000000ff1600720c */ /* 0x040fe40003f45270 */
[C---:B------:R-:W-:Y:S02]  /*0c90*/  ISETP.NE.AND P1, PT, R22.reuse, RZ, PT ;  /* 0x000000ff1600720c */ /* 0x040fe40003f25270 */
[----:B------:R-:W-:Y:S01]  /*0ca0*/  LOP3.LUT R18, R17, 0x7fffff, RZ, 0xc0, !PT ;  /* 0x007fffff11127812 */ /* 0x000fe200078ec0ff */
[CCC-:B------:R-:W-:Y:S01]  /*0cb0*/  FFMA.RP R17, R3.reuse, R19.reuse, R20.reuse ;  /* 0x0000001303117223 */ /* 0x1c0fe20000008014 */
[----:B------:R-:W-:Y:S01]  /*0cc0*/  FFMA.RM R20, R3, R19, R20 ;  /* 0x0000001303147223 */ /* 0x000fe20000004014 */
[----:B------:R-:W-:Y:S01]  /*0cd0*/  VIADD R3, R22, 0x20 ;  /* 0x0000002016037836 */ /* 0x000fe20000000000 */
[----:B------:R-:W-:Y:S01]  /*0ce0*/  LOP3.LUT R18, R18, 0x800000, RZ, 0xfc, !PT ;  /* 0x0080000012127812 */ /* 0x000fe200078efcff */
[----:B------:R-:W-:-:S02]  /*0cf0*/  IMAD.MOV R19, RZ, RZ, -R22 ;  /* 0x000000ffff137224 */ /* 0x000fc400078e0a16 */
[----:B------:R-:W-:Y:S02]  /*0d00*/  FSETP.NEU.FTZ.AND P0, PT, R17, R20, PT ;  /* 0x000000141100720b */ /* 0x000fe40003f1d000 */
[----:B------:R-:W-:Y:S02]  /*0d10*/  SHF.L.U32 R3, R18, R3, RZ ;  /* 0x0000000312037219 */ /* 0x000fe400000006ff */
[----:B------:R-:W-:Y:S02]  /*0d20*/  SEL R17, R19, RZ, P2 ;  /* 0x000000ff13117207 */ /* 0x000fe40001000000 */
[----:B------:R-:W-:Y:S02]  /*0d30*/  ISETP.NE.AND P1, PT, R3, RZ, P1 ;  /* 0x000000ff0300720c */ /* 0x000fe40000f25270 */
[----:B------:R-:W-:Y:S02]  /*0d40*/  SHF.R.U32.HI R17, RZ, R17, R18 ;  /* 0x00000011ff117219 */ /* 0x000fe40000011612 */
[----:B------:R-:W-:-:S02]  /*0d50*/  PLOP3.LUT P0, PT, P0, P1, PT, 0xf8, 0x8f ;  /* 0x00000000008f781c */ /* 0x000fc40000703f70 */
[----:B------:R-:W-:Y:S02]  /*0d60*/  SHF.R.U32.HI R18, RZ, 0x1, R17 ;  /* 0x00000001ff127819 */ /* 0x000fe40000011611 */
[----:B------:R-:W-:-:S04]  /*0d70*/  SEL R3, RZ, 0x1, !P0 ;  /* 0x00000001ff037807 */ /* 0x000fc80004000000 */
[----:B------:R-:W-:-:S04]  /*0d80*/  LOP3.LUT R20, R3, 0x1, R18, 0xf8, !PT ;  /* 0x0000000103147812 */ /* 0x000fc800078ef812 */
[----:B------:R-:W-:-:S05]  /*0d90*/  LOP3.LUT R17, R20, R17, RZ, 0xc0, !PT ;  /* 0x0000001114117212 */ /* 0x000fca00078ec0ff */
[----:B------:R-:W-:-:S05]  /*0da0*/  IMAD.IADD R17, R18, 0x1, R17 ;  /* 0x0000000112117824 */ /* 0x000fca00078e0211 */
[----:B------:R-:W-:Y:S01]  /*0db0*/  LOP3.LUT R0, R17, R0, RZ, 0xfc, !PT ;  /* 0x0000000011007212 */ /* 0x000fe200078efcff */
[----:B------:R-:W-:Y:S06]  /*0dc0*/  BRA `(.L_x_23) ;  /* 0x0000000000107947 */ /* 0x000fec0003800000 */
.L_x_22:
[----:B------:R-:W-:-:S04]  /*0dd0*/  LOP3.LUT R0, R0, 0x80000000, RZ, 0xc0, !PT ;  /* 0x8000000000007812 */ /* 0x000fc800078ec0ff */
[----:B------:R-:W-:Y:S01]  /*0de0*/  LOP3.LUT R0, R0, 0x7f800000, RZ, 0xfc, !PT ;  /* 0x7f80000000007812 */ /* 0x000fe200078efcff */
[----:B------:R-:W-:Y:S06]  /*0df0*/  BRA `(.L_x_23) ;  /* 0x0000000000047947 */ /* 0x000fec0003800000 */
.L_x_21:
[----:B------:R-:W-:-:S07]  /*0e00*/  IMAD R0, R21, 0x800000, R0 ;  /* 0x0080000015007824 */ /* 0x000fce00078e0200 */
.L_x_23:
[----:B------:R-:W-:Y:S05]  /*0e10*/  BSYNC.RECONVERGENT B2 ;  /* 0x0000000000027941 */ /* 0x000fea0003800200 */
.L_x_20:
[----:B------:R-:W-:Y:S05]  /*0e20*/  BRA `(.L_x_24) ;  /* 0x0000000000207947 */ /* 0x000fea0003800000 */
.L_x_19:
[----:B------:R-:W-:-:S04]  /*0e30*/  LOP3.LUT R0, R20, 0x80000000, R19, 0x48, !PT ;  /* 0x8000000014007812 */ /* 0x000fc800078e4813 */
[----:B------:R-:W-:Y:S01]  /*0e40*/  LOP3.LUT R0, R0, 0x7f800000, RZ, 0xfc, !PT ;  /* 0x7f80000000007812 */ /* 0x000fe200078efcff */
[----:B------:R-:W-:Y:S06]  /*0e50*/  BRA `(.L_x_24) ;  /* 0x0000000000147947 */ /* 0x000fec0003800000 */
.L_x_18:
[----:B------:R-:W-:Y:S01]  /*0e60*/  LOP3.LUT R0, R20, 0x80000000, R19, 0x48, !PT ;  /* 0x8000000014007812 */ /* 0x000fe200078e4813 */
[----:B------:R-:W-:Y:S06]  /*0e70*/  BRA `(.L_x_24) ;  /* 0x00000000000c7947 */ /* 0x000fec0003800000 */
.L_x_17:
[----:B------:R-:W0:Y:S01]  /*0e80*/  MUFU.RSQ R0, -QNAN ;  /* 0xffc0000000007908 */ /* 0x000e220000001400 */
[----:B------:R-:W-:Y:S05]  /*0e90*/  BRA `(.L_x_24) ;  /* 0x0000000000047947 */ /* 0x000fea0003800000 */
.L_x_16:
[----:B------:R-:W-:-:S07]  /*0ea0*/  FADD.FTZ R0, R0, R3 ;  /* 0x0000000300007221 */ /* 0x000fce0000010000 */
.L_x_24:
[----:B------:R-:W-:Y:S05]  /*0eb0*/  BSYNC.RECONVERGENT B1 ;  /* 0x0000000000017941 */ /* 0x000fea0003800200 */
.L_x_14:
[----:B------:R-:W-:-:S04]  /*0ec0*/  IMAD.MOV.U32 R17, RZ, RZ, 0x0 ;  /* 0x00000000ff117424 */ /* 0x000fc800078e00ff */
[----:B0-----:R-:W-:Y:S05]  /*0ed0*/  RET.REL.NODEC R16 `(_Z16choleskyParaleloPfi) ;  /* 0xfffffff010487950 */ /* 0x001fea0003c3ffff */
.L_x_25:
[----:B------:R-:W-:-:S00]  /*0ee0*/  BRA `(.L_x_25) ;  /* 0xfffffffc00fc7947 */ /* 0x000fc0000383ffff */
[----:B------:R-:W-:-:S00]  /*0ef0*/  NOP ;  /* 0x0000000000007918 */ /* 0x000fc00000000000 */
        /* <DEDUP_REMOVED lines=8> */
.L_x_27:


//--------------------- .nv.shared.reserved.0     --------------------------
	.section	.nv.shared.reserved.0,"aw",@nobits
	.weak		__nv_reservedSMEM_offset_0_alias
	.size		__nv_reservedSMEM_offset_0_alias, 0, 64
	.other		__nv_reservedSMEM_offset_0_alias,@"STO_CUDA_RESERVED_SHARED STV_DEFAULT"
__nv_reservedSMEM_offset_0_alias:
	.zero		0
	.zero		64


//--------------------- .nv.constant0._Z16choleskyParaleloPfi --------------------------
	.section	.nv.constant0._Z16choleskyParaleloPfi,"a",@progbits
	.sectionflags	@""
	.align	4
.nv.constant0._Z16choleskyParaleloPfi:
	.zero		908


//--------------------- SYMBOLS --------------------------

	.type		.nv.reservedSmem.offset0,@object
	.size		.nv.reservedSmem.offset0,0x4
